//
// Generated by NVIDIA NVVM Compiler
//
// Compiler Build ID: CL-36424714
// Cuda compilation tools, release 13.0, V13.0.88
// Based on NVVM 20.0.0
//

.version 9.0
.target sm_100
.address_size 64

	// .globl	_Z7add_intPiS_S_
.extern .func  (.param .b32 func_retval0) vprintf
(
	.param .b64 vprintf_param_0,
	.param .b64 vprintf_param_1
)
;
.global .align 1 .b8 $str[14] = {98, 108, 111, 99, 107, 73, 100, 120, 58, 32, 37, 100, 10};

.visible .entry _Z7add_intPiS_S_(
	.param .u64 .ptr .align 1 _Z7add_intPiS_S__param_0,
	.param .u64 .ptr .align 1 _Z7add_intPiS_S__param_1,
	.param .u64 .ptr .align 1 _Z7add_intPiS_S__param_2
)
{
	.local .align 8 .b8 	__local_depot0[8];
	.reg .b64 	%SP;
	.reg .b64 	%SPL;
	.reg .b32 	%r<7>;
	.reg .b64 	%rd<11>;

	mov.u64 	%SPL, __local_depot0;
	cvta.local.u64 	%SP, %SPL;
	ld.param.u64 	%rd1, [_Z7add_intPiS_S__param_0];
	ld.param.u64 	%rd2, [_Z7add_intPiS_S__param_1];
	ld.param.u64 	%rd3, [_Z7add_intPiS_S__param_2];
	cvta.to.global.u64 	%rd4, %rd3;
	cvta.to.global.u64 	%rd5, %rd2;
	cvta.to.global.u64 	%rd6, %rd1;
	add.u64 	%rd7, %SP, 0;
	add.u64 	%rd8, %SPL, 0;
	ld.global.u32 	%r1, [%rd6];
	ld.global.u32 	%r2, [%rd5];
	add.s32 	%r3, %r2, %r1;
	st.global.u32 	[%rd4], %r3;
	mov.u32 	%r4, %ctaid.x;
	st.local.u32 	[%rd8], %r4;
	mov.u64 	%rd9, $str;
	cvta.global.u64 	%rd10, %rd9;
	{ // callseq 0, 0
	.param .b64 param0;
	st.param.b64 	[param0], %rd10;
	.param .b64 param1;
	st.param.b64 	[param1], %rd7;
	.param .b32 retval0;
	call.uni (retval0), 
	vprintf, 
	(
	param0, 
	param1
	);
	ld.param.b32 	%r5, [retval0];
	} // callseq 0
	ret;

}


// ===== COMPILED SASS (sm_100) =====

	.target	sm_100

	.elftype	@"ET_EXEC"


//--------------------- .note.nv.tkinfo           --------------------------
	.section	.note.nv.tkinfo,"",@"SHT_NOTE"
	.sectionflags	@"SHF_NOTE_NV_TKINFO"
	.tkinfo
        /*0018*/ 	.word	0x00000002
        /*0030*/ 	.string	""
        /*0030*/ 	.string	"ptxas"
        /*0030*/ 	.string	"Cuda compilation tools, release 13.0, V13.0.88"
        /*0030*/ 	.string	"Build cuda_13.0.r13.0/compiler.36424714_0"
        /*0030*/ 	.string	"-arch sm_100 -m 64 "



//--------------------- .note.nv.cuinfo           --------------------------
	.section	.note.nv.cuinfo,"",@"SHT_NOTE"
	.sectionflags	@"SHF_NOTE_NV_CUINFO"
        /*0018*/ 	.short	0x0002
        /*001a*/ 	.short	0x0064
        /*001c*/ 	.short	0x0082
	.zero		2


//--------------------- .nv.info                  --------------------------
	.section	.nv.info,"",@"SHT_CUDA_INFO"
	.align	4


	//----- nvinfo : EIATTR_REGCOUNT
	.align		4
        /*0000*/ 	.byte	0x04, 0x2f
        /*0002*/ 	.short	(.L_2 - .L_1)
	.align		4
.L_1:
        /*0004*/ 	.word	index@(_Z7add_intPiS_S_)
        /*0008*/ 	.word	0x00000018


	//----- nvinfo : EIATTR_FRAME_SIZE
	.align		4
.L_2:
        /*000c*/ 	.byte	0x04, 0x11
        /*000e*/ 	.short	(.L_4 - .L_3)
	.align		4
.L_3:
        /*0010*/ 	.word	index@(_Z7add_intPiS_S_)
        /*0014*/ 	.word	0x00000008


	//----- nvinfo : EIATTR_MIN_STACK_SIZE
	.align		4
.L_4:
        /*0018*/ 	.byte	0x04, 0x12
        /*001a*/ 	.short	(.L_6 - .L_5)
	.align		4
.L_5:
        /*001c*/ 	.word	index@(_Z7add_intPiS_S_)
        /*0020*/ 	.word	0x00000008
.L_6:


//--------------------- .nv.compat                --------------------------
	.section	.nv.compat,"",@"SHT_CUDA_COMPAT_INFO"
	.align	4
        /*0000*/ 	.byte	0x02, 0x09, 0x00, 0x00, 0x02, 0x02, 0x01, 0x00, 0x02, 0x05, 0x05, 0x00, 0x03, 0x07, 0x01, 0x01
        /*0010*/ 	.byte	0x02, 0x03, 0x00, 0x00, 0x02, 0x06, 0x01, 0x00, 0x04, 0x0b, 0x08, 0x00, 0x09, 0x00, 0x00, 0x00
        /*0020*/ 	.byte	0x00, 0x00, 0x00, 0x00


//--------------------- .nv.info._Z7add_intPiS_S_ --------------------------
	.section	.nv.info._Z7add_intPiS_S_,"",@"SHT_CUDA_INFO"
	.sectionflags	@""
	.align	4


	//----- nvinfo : EIATTR_CUDA_API_VERSION
	.align		4
        /*0000*/ 	.byte	0x04, 0x37
        /*0002*/ 	.short	(.L_8 - .L_7)
.L_7:
        /*0004*/ 	.word	0x00000082


	//----- nvinfo : EIATTR_KPARAM_INFO
	.align		4
.L_8:
        /*0008*/ 	.byte	0x04, 0x17
        /*000a*/ 	.short	(.L_10 - .L_9)
.L_9:
        /*000c*/ 	.word	0x00000000
        /*0010*/ 	.short	0x0002
        /*0012*/ 	.short	0x0010
        /*0014*/ 	.byte	0x00, 0xf5, 0x21, 0x00


	//----- nvinfo : EIATTR_KPARAM_INFO
	.align		4
.L_10:
        /*0018*/ 	.byte	0x04, 0x17
        /*001a*/ 	.short	(.L_12 - .L_11)
.L_11:
        /*001c*/ 	.word	0x00000000
        /*0020*/ 	.short	0x0001
        /*0022*/ 	.short	0x0008
        /*0024*/ 	.byte	0x00, 0xf5, 0x21, 0x00


	//----- nvinfo : EIATTR_KPARAM_INFO
	.align		4
.L_12:
        /*0028*/ 	.byte	0x04, 0x17
        /*002a*/ 	.short	(.L_14 - .L_13)
.L_13:
        /*002c*/ 	.word	0x00000000
        /*0030*/ 	.short	0x0000
        /*0032*/ 	.short	0x0000
        /*0034*/ 	.byte	0x00, 0xf5, 0x21, 0x00


	//----- nvinfo : EIATTR_SPARSE_MMA_MASK
	.align		4
.L_14:
        /*0038*/ 	.byte	0x03, 0x50
        /*003a*/ 	.short	0x0000


	//----- nvinfo : EIATTR_MAXREG_COUNT
	.align		4
        /*003c*/ 	.byte	0x03, 0x1b
        /*003e*/ 	.short	0x00ff


	//----- nvinfo : EIATTR_EXTERNS
	.align		4
        /*0040*/ 	.byte	0x04, 0x0f
        /*0042*/ 	.short	(.L_16 - .L_15)


	//   ....[0]....
	.align		4
.L_15:
        /*0044*/ 	.word	index@(vprintf)


	//----- nvinfo : EIATTR_MERCURY_ISA_VERSION
	.align		4
.L_16:
        /*0048*/ 	.byte	0x03, 0x5f
        /*004a*/ 	.short	0x0101


	//----- nvinfo : EIATTR_VRC_CTA_INIT_COUNT
	.align		4
        /*004c*/ 	.byte	0x02, 0x4a
	.zero		1
	.zero		1


	//----- nvinfo : EIATTR_SYSCALL_OFFSETS
	.align		4
        /*0050*/ 	.byte	0x04, 0x46
        /*0052*/ 	.short	(.L_18 - .L_17)


	//   ....[0]....
.L_17:
        /*0054*/ 	.word	0x00000160


	//----- nvinfo : EIATTR_EXIT_INSTR_OFFSETS
	.align		4
.L_18:
        /*0058*/ 	.byte	0x04, 0x1c
        /*005a*/ 	.short	(.L_20 - .L_19)


	//   ....[0]....
.L_19:
        /*005c*/ 	.word	0x00000170


	//----- nvinfo : EIATTR_CBANK_PARAM_SIZE
	.align		4
.L_20:
        /*0060*/ 	.byte	0x03, 0x19
        /*0062*/ 	.short	0x0018


	//----- nvinfo : EIATTR_PARAM_CBANK
	.align		4
        /*0064*/ 	.byte	0x04, 0x0a
        /*0066*/ 	.short	(.L_22 - .L_21)
	.align		4
.L_21:
        /*0068*/ 	.word	index@(.nv.constant0._Z7add_intPiS_S_)
        /*006c*/ 	.short	0x0380
        /*006e*/ 	.short	0x0018


	//----- nvinfo : EIATTR_SW_WAR
	.align		4
.L_22:
        /*0070*/ 	.byte	0x04, 0x36
        /*0072*/ 	.short	(.L_24 - .L_23)
.L_23:
        /*0074*/ 	.word	0x00000008
.L_24:


//--------------------- .nv.callgraph             --------------------------
	.section	.nv.callgraph,"",@"SHT_CUDA_CALLGRAPH"
	.align	4
	.sectionentsize	8
	.align		4
        /*0000*/ 	.word	0x00000000
	.align		4
        /*0004*/ 	.word	0xffffffff
	.align		4
        /*0008*/ 	.word	index@(_Z7add_intPiS_S_)
	.align		4
        /*000c*/ 	.word	index@(vprintf)
	.align		4
        /*0010*/ 	.word	0x00000000
	.align		4
        /*0014*/ 	.word	0xfffffffe
	.align		4
        /*0018*/ 	.word	0x00000000
	.align		4
        /*001c*/ 	.word	0xfffffffd
	.align		4
        /*0020*/ 	.word	0x00000000
	.align		4
        /*0024*/ 	.word	0xfffffffc


//--------------------- .nv.constant4             --------------------------
	.section	.nv.constant4,"a",@progbits
	.align	8
	.align		8
.nv.constant4:
        /*0000*/ 	.dword	vprintf
	.align		8
        /*0008*/ 	.dword	$str


//--------------------- .text._Z7add_intPiS_S_    --------------------------
	.section	.text._Z7add_intPiS_S_,"ax",@progbits
	.align	128
        .global         _Z7add_intPiS_S_
        .type           _Z7add_intPiS_S_,@function
        .size           _Z7add_intPiS_S_,(.L_x_2 - _Z7add_intPiS_S_)
        .other          _Z7add_intPiS_S_,@"STO_CUDA_ENTRY STV_DEFAULT"
_Z7add_intPiS_S_:
.text._Z7add_intPiS_S_:
[----:B------:R-:W0:Y:S08]  /*0000*/  LDC R1, c[0x0][0x37c] ;  /* 0x0000df00ff017b82 */ /* 0x000e300000000800 */
[----:B------:R-:W1:Y:S01]  /*0010*/  LDC.64 R4, c[0x0][0x380] ;  /* 0x0000e000ff047b82 */ /* 0x000e620000000a00 */
[----:B------:R-:W1:Y:S01]  /*0020*/  LDCU.64 UR4, c[0x0][0x358] ;  /* 0x00006b00ff0477ac */ /* 0x000e620008000a00 */
[----:B0-----:R-:W-:-:S06]  /*0030*/  VIADD R1, R1, 0xfffffff8 ;  /* 0xfffffff801017836 */ /* 0x001fcc0000000000 */
[----:B------:R-:W0:Y:S01]  /*0040*/  LDC.64 R6, c[0x0][0x388] ;  /* 0x0000e200ff067b82 */ /* 0x000e220000000a00 */
[----:B------:R-:W2:Y:S07]  /*0050*/  S2R R10, SR_CTAID.X ;  /* 0x00000000000a7919 */ /* 0x000eae0000002500 */
[----:B------:R-:W3:Y:S01]  /*0060*/  LDC.64 R2, c[0x0][0x390] ;  /* 0x0000e400ff027b82 */ /* 0x000ee20000000a00 */
[----:B------:R-:W4:Y:S01]  /*0070*/  LDCU UR6, c[0x0][0x2f8] ;  /* 0x00005f00ff0677ac */ /* 0x000f220008000800 */
[----:B------:R-:W5:Y:S01]  /*0080*/  LDCU.64 UR8, c[0x4][0x8] ;  /* 0x01000100ff0877ac */ /* 0x000f620008000a00 */
[----:B-1----:R5:W3:Y:S04]  /*0090*/  LDG.E R0, desc[UR4][R4.64] ;  /* 0x0000000404007981 */ /* 0x002ae8000c1e1900 */
[----:B0-----:R4:W3:Y:S01]  /*00a0*/  LDG.E R7, desc[UR4][R6.64] ;  /* 0x0000000406077981 */ /* 0x0018e2000c1e1900 */
[----:B------:R-:W-:-:S06]  /*00b0*/  MOV R8, 0x0 ;  /* 0x0000000000087802 */ /* 0x000fcc0000000f00 */
[----:B------:R-:W0:Y:S01]  /*00c0*/  LDC.64 R8, c[0x4][R8] ;  /* 0x0100000008087b82 */ /* 0x000e220000000a00 */
[----:B-----5:R-:W-:Y:S01]  /*00d0*/  MOV R4, UR8 ;  /* 0x0000000800047c02 */ /* 0x020fe20008000f00 */
[----:B--2---:R1:W-:Y:S01]  /*00e0*/  STL [R1], R10 ;  /* 0x0000000a01007387 */ /* 0x0043e20000100800 */
[----:B----4-:R-:W-:Y:S01]  /*00f0*/  IADD3 R6, P0, PT, R1, UR6, RZ ;  /* 0x0000000601067c10 */ /* 0x010fe2000ff1e0ff */
[----:B------:R-:W-:Y:S02]  /*0100*/  IMAD.U32 R5, RZ, RZ, UR9 ;  /* 0x00000009ff057e24 */ /* 0x000fe4000f8e00ff */
[----:B---3--:R-:W-:-:S05]  /*0110*/  IMAD.IADD R0, R0, 0x1, R7 ;  /* 0x0000000100007824 */ /* 0x008fca00078e0207 */
[----:B------:R1:W-:Y:S01]  /*0120*/  STG.E desc[UR4][R2.64], R0 ;  /* 0x0000000002007986 */ /* 0x0003e2000c101904 */
[----:B------:R-:W2:Y:S02]  /*0130*/  LDCU UR4, c[0x0][0x2fc] ;  /* 0x00005f80ff0477ac */ /* 0x000ea40008000800 */
[----:B012---:R-:W-:-:S07]  /*0140*/  IADD3.X R7, PT, PT, RZ, UR4, RZ, P0, !PT ;  /* 0x00000004ff077c10 */ /* 0x007fce00087fe4ff */
[----:B------:R-:W-:-:S07]  /*0150*/  LEPC R20, `(.L_x_0) ;  /* 0x000000001014794e */ /* 0x000fce0000000000 */
[----:B------:R-:W-:Y:S05]  /*0160*/  CALL.ABS.NOINC R8 ;  /* 0x0000000008007343 */ /* 0x000fea0003c00000 */
.L_x_0:
[----:B------:R-:W-:Y:S05]  /*0170*/  EXIT ;  /* 0x000000000000794d */ /* 0x000fea0003800000 */
.L_x_1:
[----:B------:R-:W-:-:S00]  /*0180*/  BRA `(.L_x_1) ;  /* 0xfffffffc00fc7947 */ /* 0x000fc0000383ffff */
[----:B------:R-:W-:-:S00]  /*0190*/  NOP ;  /* 0x0000000000007918 */ /* 0x000fc00000000000 */
        /* <DEDUP_REMOVED lines=14> */
.L_x_2:


//--------------------- .nv.global.init           --------------------------
	.section	.nv.global.init,"aw",@progbits
.nv.global.init:
	.type		$str,@object
	.size		$str,(.L_0 - $str)
$str:
        /*0000*/ 	.byte	0x62, 0x6c, 0x6f, 0x63, 0x6b, 0x49, 0x64, 0x78, 0x3a, 0x20, 0x25, 0x64, 0x0a, 0x00
.L_0:


//--------------------- .nv.shared.reserved.0     --------------------------
	.section	.nv.shared.reserved.0,"aw",@nobits
	.weak		__nv_reservedSMEM_offset_0_alias
	.size		__nv_reservedSMEM_offset_0_alias, 0, 64
	.other		__nv_reservedSMEM_offset_0_alias,@"STO_CUDA_RESERVED_SHARED STV_DEFAULT"
__nv_reservedSMEM_offset_0_alias:
	.zero		0
	.zero		64


//--------------------- .nv.constant0._Z7add_intPiS_S_ --------------------------
	.section	.nv.constant0._Z7add_intPiS_S_,"a",@progbits
	.sectionflags	@""
	.align	4
.nv.constant0._Z7add_intPiS_S_:
	.zero		920


//--------------------- SYMBOLS --------------------------

	.type		.nv.reservedSmem.offset0,@object
	.size		.nv.reservedSmem.offset0,0x4
	.type		vprintf,@function
